//
// Generated by NVIDIA NVVM Compiler
//
// Compiler Build ID: CL-36424714
// Cuda compilation tools, release 13.0, V13.0.88
// Based on NVVM 20.0.0
//

.version 9.0
.target sm_100
.address_size 64

	// .globl	_Z7dkernelPjPi

.visible .entry _Z7dkernelPjPi(
	.param .u64 .ptr .align 1 _Z7dkernelPjPi_param_0,
	.param .u64 .ptr .align 1 _Z7dkernelPjPi_param_1
)
{
	.reg .pred 	%p<2>;
	.reg .b32 	%r<7>;
	.reg .b64 	%rd<7>;

	ld.param.u64 	%rd2, [_Z7dkernelPjPi_param_0];
	ld.param.u64 	%rd1, [_Z7dkernelPjPi_param_1];
	cvta.to.global.u64 	%rd3, %rd2;
	mov.u32 	%r1, %tid.x;
	mov.u32 	%r2, %ntid.y;
	mov.u32 	%r3, %tid.y;
	mad.lo.s32 	%r4, %r1, %r2, %r3;
	mul.wide.u32 	%rd4, %r4, 4;
	add.s64 	%rd5, %rd3, %rd4;
	st.global.u32 	[%rd5], %r4;
	and.b32  	%r5, %r4, 1;
	setp.eq.b32 	%p1, %r5, 1;
	@%p1 bra 	$L__BB0_2;
	cvta.to.global.u64 	%rd6, %rd1;
	atom.global.add.u32 	%r6, [%rd6], 1;
$L__BB0_2:
	ret;

}
	// .globl	_Z6squarePjS_j
.visible .entry _Z6squarePjS_j(
	.param .u64 .ptr .align 1 _Z6squarePjS_j_param_0,
	.param .u64 .ptr .align 1 _Z6squarePjS_j_param_1,
	.param .u32 _Z6squarePjS_j_param_2
)
{
	.reg .pred 	%p<10>;
	.reg .b32 	%r<146>;
	.reg .b64 	%rd<68>;

	ld.param.u64 	%rd4, [_Z6squarePjS_j_param_0];
	ld.param.u32 	%r53, [_Z6squarePjS_j_param_2];
	cvta.to.global.u64 	%rd1, %rd4;
	setp.eq.s32 	%p1, %r53, 0;
	@%p1 bra 	$L__BB1_14;
	mov.u32 	%r55, %tid.x;
	mov.u32 	%r56, %ntid.x;
	mov.u32 	%r57, %ctaid.x;
	mad.lo.s32 	%r58, %r57, %r56, %r55;
	mul.lo.s32 	%r1, %r53, %r58;
	and.b32  	%r2, %r53, 7;
	and.b32  	%r3, %r53, 3;
	and.b32  	%r4, %r53, -8;
	and.b32  	%r5, %r53, 1;
	neg.s32 	%r6, %r4;
	shl.b32 	%r7, %r53, 3;
	mul.lo.s32 	%r8, %r53, 5;
	mul.lo.s32 	%r9, %r53, 7;
	mov.b32 	%r128, 0;
$L__BB1_2:
	ld.param.u64 	%rd67, [_Z6squarePjS_j_param_1];
	add.s32 	%r60, %r53, -1;
	setp.lt.u32 	%p2, %r60, 7;
	add.s32 	%r61, %r128, %r1;
	cvta.to.global.u64 	%rd5, %rd67;
	mul.wide.u32 	%rd6, %r61, 4;
	add.s64 	%rd2, %rd5, %rd6;
	ld.global.u32 	%r140, [%rd2];
	mov.b32 	%r143, 0;
	@%p2 bra 	$L__BB1_5;
	add.s32 	%r129, %r1, 3;
	add.s32 	%r137, %r53, %r128;
	shl.b32 	%r62, %r53, 1;
	add.s32 	%r136, %r62, %r128;
	mad.lo.s32 	%r135, %r53, 3, %r128;
	shl.b32 	%r63, %r53, 2;
	add.s32 	%r134, %r63, %r128;
	add.s32 	%r133, %r8, %r128;
	mad.lo.s32 	%r132, %r53, 6, %r128;
	add.s32 	%r131, %r9, %r128;
	mov.u32 	%r130, %r128;
	mov.u32 	%r138, %r6;
$L__BB1_4:
	.pragma "nounroll";
	add.s32 	%r64, %r129, -3;
	mul.wide.u32 	%rd7, %r64, 4;
	add.s64 	%rd8, %rd1, %rd7;
	ld.global.u32 	%r65, [%rd8];
	mul.wide.u32 	%rd9, %r130, 4;
	add.s64 	%rd10, %rd1, %rd9;
	ld.global.u32 	%r66, [%rd10];
	mad.lo.s32 	%r67, %r66, %r65, %r140;
	st.global.u32 	[%rd2], %r67;
	add.s32 	%r68, %r129, -2;
	mul.wide.u32 	%rd11, %r68, 4;
	add.s64 	%rd12, %rd1, %rd11;
	ld.global.u32 	%r69, [%rd12];
	mul.wide.u32 	%rd13, %r137, 4;
	add.s64 	%rd14, %rd1, %rd13;
	ld.global.u32 	%r70, [%rd14];
	mad.lo.s32 	%r71, %r70, %r69, %r67;
	st.global.u32 	[%rd2], %r71;
	add.s32 	%r72, %r129, -1;
	mul.wide.u32 	%rd15, %r72, 4;
	add.s64 	%rd16, %rd1, %rd15;
	ld.global.u32 	%r73, [%rd16];
	mul.wide.u32 	%rd17, %r136, 4;
	add.s64 	%rd18, %rd1, %rd17;
	ld.global.u32 	%r74, [%rd18];
	mad.lo.s32 	%r75, %r74, %r73, %r71;
	st.global.u32 	[%rd2], %r75;
	add.s32 	%r76, %r129, 4;
	mul.wide.u32 	%rd19, %r129, 4;
	add.s64 	%rd20, %rd1, %rd19;
	ld.global.u32 	%r77, [%rd20];
	mul.wide.u32 	%rd21, %r135, 4;
	add.s64 	%rd22, %rd1, %rd21;
	ld.global.u32 	%r78, [%rd22];
	mad.lo.s32 	%r79, %r78, %r77, %r75;
	st.global.u32 	[%rd2], %r79;
	add.s32 	%r80, %r129, 1;
	mul.wide.u32 	%rd23, %r80, 4;
	add.s64 	%rd24, %rd1, %rd23;
	ld.global.u32 	%r81, [%rd24];
	mul.wide.u32 	%rd25, %r134, 4;
	add.s64 	%rd26, %rd1, %rd25;
	ld.global.u32 	%r82, [%rd26];
	mad.lo.s32 	%r83, %r82, %r81, %r79;
	st.global.u32 	[%rd2], %r83;
	add.s32 	%r84, %r129, 2;
	mul.wide.u32 	%rd27, %r84, 4;
	add.s64 	%rd28, %rd1, %rd27;
	ld.global.u32 	%r85, [%rd28];
	mul.wide.u32 	%rd29, %r133, 4;
	add.s64 	%rd30, %rd1, %rd29;
	ld.global.u32 	%r86, [%rd30];
	mad.lo.s32 	%r87, %r86, %r85, %r83;
	st.global.u32 	[%rd2], %r87;
	add.s32 	%r88, %r129, 3;
	mul.wide.u32 	%rd31, %r88, 4;
	add.s64 	%rd32, %rd1, %rd31;
	ld.global.u32 	%r89, [%rd32];
	mul.wide.u32 	%rd33, %r132, 4;
	add.s64 	%rd34, %rd1, %rd33;
	ld.global.u32 	%r90, [%rd34];
	mad.lo.s32 	%r91, %r90, %r89, %r87;
	st.global.u32 	[%rd2], %r91;
	mul.wide.u32 	%rd35, %r76, 4;
	add.s64 	%rd36, %rd1, %rd35;
	ld.global.u32 	%r92, [%rd36];
	mul.wide.u32 	%rd37, %r131, 4;
	add.s64 	%rd38, %rd1, %rd37;
	ld.global.u32 	%r93, [%rd38];
	mad.lo.s32 	%r140, %r93, %r92, %r91;
	st.global.u32 	[%rd2], %r140;
	add.s32 	%r138, %r138, 8;
	add.s32 	%r137, %r137, %r7;
	add.s32 	%r136, %r136, %r7;
	add.s32 	%r135, %r135, %r7;
	add.s32 	%r134, %r134, %r7;
	add.s32 	%r133, %r133, %r7;
	add.s32 	%r132, %r132, %r7;
	add.s32 	%r131, %r131, %r7;
	add.s32 	%r130, %r130, %r7;
	add.s32 	%r129, %r129, 8;
	setp.ne.s32 	%p3, %r138, 0;
	mov.u32 	%r143, %r4;
	@%p3 bra 	$L__BB1_4;
$L__BB1_5:
	setp.eq.s32 	%p4, %r2, 0;
	@%p4 bra 	$L__BB1_13;
	add.s32 	%r94, %r2, -1;
	setp.lt.u32 	%p5, %r94, 3;
	@%p5 bra 	$L__BB1_8;
	add.s32 	%r95, %r143, %r1;
	mul.wide.u32 	%rd39, %r95, 4;
	add.s64 	%rd40, %rd1, %rd39;
	ld.global.u32 	%r96, [%rd40];
	mad.lo.s32 	%r97, %r143, %r53, %r128;
	mul.wide.u32 	%rd41, %r97, 4;
	add.s64 	%rd42, %rd1, %rd41;
	ld.global.u32 	%r98, [%rd42];
	mad.lo.s32 	%r99, %r98, %r96, %r140;
	st.global.u32 	[%rd2], %r99;
	add.s32 	%r100, %r95, 1;
	mul.wide.u32 	%rd43, %r100, 4;
	add.s64 	%rd44, %rd1, %rd43;
	ld.global.u32 	%r101, [%rd44];
	add.s32 	%r102, %r97, %r53;
	mul.wide.u32 	%rd45, %r102, 4;
	add.s64 	%rd46, %rd1, %rd45;
	ld.global.u32 	%r103, [%rd46];
	mad.lo.s32 	%r104, %r103, %r101, %r99;
	st.global.u32 	[%rd2], %r104;
	add.s32 	%r105, %r95, 2;
	mul.wide.u32 	%rd47, %r105, 4;
	add.s64 	%rd48, %rd1, %rd47;
	ld.global.u32 	%r106, [%rd48];
	add.s32 	%r107, %r102, %r53;
	mul.wide.u32 	%rd49, %r107, 4;
	add.s64 	%rd50, %rd1, %rd49;
	ld.global.u32 	%r108, [%rd50];
	mad.lo.s32 	%r109, %r108, %r106, %r104;
	st.global.u32 	[%rd2], %r109;
	add.s32 	%r110, %r95, 3;
	mul.wide.u32 	%rd51, %r110, 4;
	add.s64 	%rd52, %rd1, %rd51;
	ld.global.u32 	%r111, [%rd52];
	add.s32 	%r112, %r107, %r53;
	mul.wide.u32 	%rd53, %r112, 4;
	add.s64 	%rd54, %rd1, %rd53;
	ld.global.u32 	%r113, [%rd54];
	mad.lo.s32 	%r140, %r113, %r111, %r109;
	st.global.u32 	[%rd2], %r140;
	add.s32 	%r143, %r143, 4;
$L__BB1_8:
	setp.eq.s32 	%p6, %r3, 0;
	@%p6 bra 	$L__BB1_13;
	setp.eq.s32 	%p7, %r3, 1;
	@%p7 bra 	$L__BB1_11;
	add.s32 	%r114, %r143, %r1;
	mul.wide.u32 	%rd55, %r114, 4;
	add.s64 	%rd56, %rd1, %rd55;
	ld.global.u32 	%r115, [%rd56];
	mad.lo.s32 	%r116, %r143, %r53, %r128;
	mul.wide.u32 	%rd57, %r116, 4;
	add.s64 	%rd58, %rd1, %rd57;
	ld.global.u32 	%r117, [%rd58];
	mad.lo.s32 	%r118, %r117, %r115, %r140;
	st.global.u32 	[%rd2], %r118;
	add.s32 	%r119, %r114, 1;
	mul.wide.u32 	%rd59, %r119, 4;
	add.s64 	%rd60, %rd1, %rd59;
	ld.global.u32 	%r120, [%rd60];
	add.s32 	%r121, %r116, %r53;
	mul.wide.u32 	%rd61, %r121, 4;
	add.s64 	%rd62, %rd1, %rd61;
	ld.global.u32 	%r122, [%rd62];
	mad.lo.s32 	%r140, %r122, %r120, %r118;
	st.global.u32 	[%rd2], %r140;
	add.s32 	%r143, %r143, 2;
$L__BB1_11:
	setp.eq.s32 	%p8, %r5, 0;
	@%p8 bra 	$L__BB1_13;
	add.s32 	%r123, %r143, %r1;
	mul.wide.u32 	%rd63, %r123, 4;
	add.s64 	%rd64, %rd1, %rd63;
	ld.global.u32 	%r124, [%rd64];
	mad.lo.s32 	%r125, %r143, %r53, %r128;
	mul.wide.u32 	%rd65, %r125, 4;
	add.s64 	%rd66, %rd1, %rd65;
	ld.global.u32 	%r126, [%rd66];
	mad.lo.s32 	%r127, %r126, %r124, %r140;
	st.global.u32 	[%rd2], %r127;
$L__BB1_13:
	add.s32 	%r128, %r128, 1;
	setp.ne.s32 	%p9, %r128, %r53;
	@%p9 bra 	$L__BB1_2;
$L__BB1_14:
	ret;

}


// ===== COMPILED SASS (sm_100) =====

	.target	sm_100

	.elftype	@"ET_EXEC"


//--------------------- .note.nv.tkinfo           --------------------------
	.section	.note.nv.tkinfo,"",@"SHT_NOTE"
	.sectionflags	@"SHF_NOTE_NV_TKINFO"
	.tkinfo
        /*0018*/ 	.word	0x00000002
        /*0030*/ 	.string	""
        /*0030*/ 	.string	"ptxas"
        /*0030*/ 	.string	"Cuda compilation tools, release 13.0, V13.0.88"
        /*0030*/ 	.string	"Build cuda_13.0.r13.0/compiler.36424714_0"
        /*0030*/ 	.string	"-arch sm_100 -m 64 "



//--------------------- .note.nv.cuinfo           --------------------------
	.section	.note.nv.cuinfo,"",@"SHT_NOTE"
	.sectionflags	@"SHF_NOTE_NV_CUINFO"
        /*0018*/ 	.short	0x0002
        /*001a*/ 	.short	0x0064
        /*001c*/ 	.short	0x0082
	.zero		2


//--------------------- .nv.info                  --------------------------
	.section	.nv.info,"",@"SHT_CUDA_INFO"
	.align	4


	//----- nvinfo : EIATTR_REGCOUNT
	.align		4
        /*0000*/ 	.byte	0x04, 0x2f
        /*0002*/ 	.short	(.L_1 - .L_0)
	.align		4
.L_0:
        /*0004*/ 	.word	index@(_Z7dkernelPjPi)
        /*0008*/ 	.word	0x00000008


	//----- nvinfo : EIATTR_FRAME_SIZE
	.align		4
.L_1:
        /*000c*/ 	.byte	0x04, 0x11
        /*000e*/ 	.short	(.L_3 - .L_2)
	.align		4
.L_2:
        /*0010*/ 	.word	index@(_Z7dkernelPjPi)
        /*0014*/ 	.word	0x00000000


	//----- nvinfo : EIATTR_REGCOUNT
	.align		4
.L_3:
        /*0018*/ 	.byte	0x04, 0x2f
        /*001a*/ 	.short	(.L_5 - .L_4)
	.align		4
.L_4:
        /*001c*/ 	.word	index@(_Z6squarePjS_j)
        /*0020*/ 	.word	0x00000020


	//----- nvinfo : EIATTR_FRAME_SIZE
	.align		4
.L_5:
        /*0024*/ 	.byte	0x04, 0x11
        /*0026*/ 	.short	(.L_7 - .L_6)
	.align		4
.L_6:
        /*0028*/ 	.word	index@(_Z6squarePjS_j)
        /*002c*/ 	.word	0x00000000


	//----- nvinfo : EIATTR_MIN_STACK_SIZE
	.align		4
.L_7:
        /*0030*/ 	.byte	0x04, 0x12
        /*0032*/ 	.short	(.L_9 - .L_8)
	.align		4
.L_8:
        /*0034*/ 	.word	index@(_Z6squarePjS_j)
        /*0038*/ 	.word	0x00000000


	//----- nvinfo : EIATTR_MIN_STACK_SIZE
	.align		4
.L_9:
        /*003c*/ 	.byte	0x04, 0x12
        /*003e*/ 	.short	(.L_11 - .L_10)
	.align		4
.L_10:
        /*0040*/ 	.word	index@(_Z7dkernelPjPi)
        /*0044*/ 	.word	0x00000000
.L_11:


//--------------------- .nv.compat                --------------------------
	.section	.nv.compat,"",@"SHT_CUDA_COMPAT_INFO"
	.align	4
        /*0000*/ 	.byte	0x02, 0x09, 0x00, 0x00, 0x02, 0x02, 0x01, 0x00, 0x02, 0x05, 0x05, 0x00, 0x03, 0x07, 0x01, 0x01
        /*0010*/ 	.byte	0x02, 0x03, 0x00, 0x00, 0x02, 0x06, 0x01, 0x00, 0x04, 0x0b, 0x08, 0x00, 0x09, 0x00, 0x00, 0x00
        /*0020*/ 	.byte	0x00, 0x00, 0x00, 0x00


//--------------------- .nv.info._Z6squarePjS_j   --------------------------
	.section	.nv.info._Z6squarePjS_j,"",@"SHT_CUDA_INFO"
	.sectionflags	@""
	.align	4


	//----- nvinfo : EIATTR_CUDA_API_VERSION
	.align		4
        /*0000*/ 	.byte	0x04, 0x37
        /*0002*/ 	.short	(.L_13 - .L_12)
.L_12:
        /*0004*/ 	.word	0x00000082


	//----- nvinfo : EIATTR_KPARAM_INFO
	.align		4
.L_13:
        /*0008*/ 	.byte	0x04, 0x17
        /*000a*/ 	.short	(.L_15 - .L_14)
.L_14:
        /*000c*/ 	.word	0x00000000
        /*0010*/ 	.short	0x0002
        /*0012*/ 	.short	0x0010
        /*0014*/ 	.byte	0x00, 0xf0, 0x11, 0x00


	//----- nvinfo : EIATTR_KPARAM_INFO
	.align		4
.L_15:
        /*0018*/ 	.byte	0x04, 0x17
        /*001a*/ 	.short	(.L_17 - .L_16)
.L_16:
        /*001c*/ 	.word	0x00000000
        /*0020*/ 	.short	0x0001
        /*0022*/ 	.short	0x0008
        /*0024*/ 	.byte	0x00, 0xf5, 0x21, 0x00


	//----- nvinfo : EIATTR_KPARAM_INFO
	.align		4
.L_17:
        /*0028*/ 	.byte	0x04, 0x17
        /*002a*/ 	.short	(.L_19 - .L_18)
.L_18:
        /*002c*/ 	.word	0x00000000
        /*0030*/ 	.short	0x0000
        /*0032*/ 	.short	0x0000
        /*0034*/ 	.byte	0x00, 0xf5, 0x21, 0x00


	//----- nvinfo : EIATTR_SPARSE_MMA_MASK
	.align		4
.L_19:
        /*0038*/ 	.byte	0x03, 0x50
        /*003a*/ 	.short	0x0000


	//----- nvinfo : EIATTR_MAXREG_COUNT
	.align		4
        /*003c*/ 	.byte	0x03, 0x1b
        /*003e*/ 	.short	0x00ff


	//----- nvinfo : EIATTR_MERCURY_ISA_VERSION
	.align		4
        /*0040*/ 	.byte	0x03, 0x5f
        /*0042*/ 	.short	0x0101


	//----- nvinfo : EIATTR_VRC_CTA_INIT_COUNT
	.align		4
        /*0044*/ 	.byte	0x02, 0x4a
	.zero		1
	.zero		1


	//----- nvinfo : EIATTR_EXIT_INSTR_OFFSETS
	.align		4
        /*0048*/ 	.byte	0x04, 0x1c
        /*004a*/ 	.short	(.L_21 - .L_20)


	//   ....[0]....
.L_20:
        /*004c*/ 	.word	0x00000030


	//   ....[1]....
        /*0050*/ 	.word	0x00000af0


	//----- nvinfo : EIATTR_CBANK_PARAM_SIZE
	.align		4
.L_21:
        /*0054*/ 	.byte	0x03, 0x19
        /*0056*/ 	.short	0x0014


	//----- nvinfo : EIATTR_PARAM_CBANK
	.align		4
        /*0058*/ 	.byte	0x04, 0x0a
        /*005a*/ 	.short	(.L_23 - .L_22)
	.align		4
.L_22:
        /*005c*/ 	.word	index@(.nv.constant0._Z6squarePjS_j)
        /*0060*/ 	.short	0x0380
        /*0062*/ 	.short	0x0014


	//----- nvinfo : EIATTR_SW_WAR
	.align		4
.L_23:
        /*0064*/ 	.byte	0x04, 0x36
        /*0066*/ 	.short	(.L_25 - .L_24)
.L_24:
        /*0068*/ 	.word	0x00000008
.L_25:


//--------------------- .nv.info._Z7dkernelPjPi   --------------------------
	.section	.nv.info._Z7dkernelPjPi,"",@"SHT_CUDA_INFO"
	.sectionflags	@""
	.align	4


	//----- nvinfo : EIATTR_CUDA_API_VERSION
	.align		4
        /*0000*/ 	.byte	0x04, 0x37
        /*0002*/ 	.short	(.L_27 - .L_26)
.L_26:
        /*0004*/ 	.word	0x00000082


	//----- nvinfo : EIATTR_KPARAM_INFO
	.align		4
.L_27:
        /*0008*/ 	.byte	0x04, 0x17
        /*000a*/ 	.short	(.L_29 - .L_28)
.L_28:
        /*000c*/ 	.word	0x00000000
        /*0010*/ 	.short	0x0001
        /*0012*/ 	.short	0x0008
        /*0014*/ 	.byte	0x00, 0xf5, 0x21, 0x00


	//----- nvinfo : EIATTR_KPARAM_INFO
	.align		4
.L_29:
        /*0018*/ 	.byte	0x04, 0x17
        /*001a*/ 	.short	(.L_31 - .L_30)
.L_30:
        /*001c*/ 	.word	0x00000000
        /*0020*/ 	.short	0x0000
        /*0022*/ 	.short	0x0000
        /*0024*/ 	.byte	0x00, 0xf5, 0x21, 0x00


	//----- nvinfo : EIATTR_SPARSE_MMA_MASK
	.align		4
.L_31:
        /*0028*/ 	.byte	0x03, 0x50
        /*002a*/ 	.short	0x0000


	//----- nvinfo : EIATTR_MAXREG_COUNT
	.align		4
        /*002c*/ 	.byte	0x03, 0x1b
        /*002e*/ 	.short	0x00ff


	//----- nvinfo : EIATTR_MERCURY_ISA_VERSION
	.align		4
        /*0030*/ 	.byte	0x03, 0x5f
        /*0032*/ 	.short	0x0101


	//----- nvinfo : EIATTR_INT_WARP_WIDE_INSTR_OFFSETS
	.align		4
        /*0034*/ 	.byte	0x04, 0x31
        /*0036*/ 	.short	(.L_33 - .L_32)


	//   ....[0]....
.L_32:
        /*0038*/ 	.word	0x000000e0


	//----- nvinfo : EIATTR_VRC_CTA_INIT_COUNT
	.align		4
.L_33:
        /*003c*/ 	.byte	0x02, 0x4a
	.zero		1
	.zero		1


	//----- nvinfo : EIATTR_EXIT_INSTR_OFFSETS
	.align		4
        /*0040*/ 	.byte	0x04, 0x1c
        /*0042*/ 	.short	(.L_35 - .L_34)


	//   ....[0]....
.L_34:
        /*0044*/ 	.word	0x000000b0


	//   ....[1]....
        /*0048*/ 	.word	0x00000130


	//----- nvinfo : EIATTR_CBANK_PARAM_SIZE
	.align		4
.L_35:
        /*004c*/ 	.byte	0x03, 0x19
        /*004e*/ 	.short	0x0010


	//----- nvinfo : EIATTR_PARAM_CBANK
	.align		4
        /*0050*/ 	.byte	0x04, 0x0a
        /*0052*/ 	.short	(.L_37 - .L_36)
	.align		4
.L_36:
        /*0054*/ 	.word	index@(.nv.constant0._Z7dkernelPjPi)
        /*0058*/ 	.short	0x0380
        /*005a*/ 	.short	0x0010


	//----- nvinfo : EIATTR_SW_WAR
	.align		4
.L_37:
        /*005c*/ 	.byte	0x04, 0x36
        /*005e*/ 	.short	(.L_39 - .L_38)
.L_38:
        /*0060*/ 	.word	0x00000008
.L_39:


//--------------------- .nv.callgraph             --------------------------
	.section	.nv.callgraph,"",@"SHT_CUDA_CALLGRAPH"
	.align	4
	.sectionentsize	8
	.align		4
        /*0000*/ 	.word	0x00000000
	.align		4
        /*0004*/ 	.word	0xffffffff
	.align		4
        /*0008*/ 	.word	0x00000000
	.align		4
        /*000c*/ 	.word	0xfffffffe
	.align		4
        /*0010*/ 	.word	0x00000000
	.align		4
        /*0014*/ 	.word	0xfffffffd
	.align		4
        /*0018*/ 	.word	0x00000000
	.align		4
        /*001c*/ 	.word	0xfffffffc


//--------------------- .text._Z6squarePjS_j      --------------------------
	.section	.text._Z6squarePjS_j,"ax",@progbits
	.align	128
        .global         _Z6squarePjS_j
        .type           _Z6squarePjS_j,@function
        .size           _Z6squarePjS_j,(.L_x_7 - _Z6squarePjS_j)
        .other          _Z6squarePjS_j,@"STO_CUDA_ENTRY STV_DEFAULT"
_Z6squarePjS_j:
.text._Z6squarePjS_j:
[----:B------:R-:W-:Y:S08]  /*0000*/  LDC R1, c[0x0][0x37c] ;  /* 0x0000df00ff017b82 */ /* 0x000ff00000000800 */
[----:B------:R-:W0:Y:S02]  /*0010*/  LDC R4, c[0x0][0x390] ;  /* 0x0000e400ff047b82 */ /* 0x000e240000000800 */
[----:B0-----:R-:W-:-:S13]  /*0020*/  ISETP.NE.AND P0, PT, R4, RZ, PT ;  /* 0x000000ff0400720c */ /* 0x001fda0003f05270 */
[----:B------:R-:W-:Y:S05]  /*0030*/  @!P0 EXIT ;  /* 0x000000000000894d */ /* 0x000fea0003800000 */
[----:B------:R-:W0:Y:S01]  /*0040*/  S2R R2, SR_TID.X ;  /* 0x0000000000027919 */ /* 0x000e220000002100 */
[----:B------:R-:W0:Y:S01]  /*0050*/  LDCU UR4, c[0x0][0x360] ;  /* 0x00006c00ff0477ac */ /* 0x000e220008000800 */
[----:B------:R-:W-:Y:S01]  /*0060*/  LOP3.LUT R0, R4, 0xfffffff8, RZ, 0xc0, !PT ;  /* 0xfffffff804007812 */ /* 0x000fe200078ec0ff */
[----:B------:R-:W-:Y:S01]  /*0070*/  HFMA2 R5, -RZ, RZ, 0, 0 ;  /* 0x00000000ff057431 */ /* 0x000fe200000001ff */
[----:B------:R-:W0:Y:S01]  /*0080*/  S2R R3, SR_CTAID.X ;  /* 0x0000000000037919 */ /* 0x000e220000002500 */
[----:B------:R-:W1:Y:S01]  /*0090*/  LDCU.64 UR6, c[0x0][0x358] ;  /* 0x00006b00ff0677ac */ /* 0x000e620008000a00 */
[----:B------:R-:W-:Y:S01]  /*00a0*/  IADD3 R6, PT, PT, -R0, RZ, RZ ;  /* 0x000000ff00067210 */ /* 0x000fe20007ffe1ff */
[----:B0-----:R-:W-:Y:S01]  /*00b0*/  IMAD R2, R3, UR4, R2 ;  /* 0x0000000403027c24 */ /* 0x001fe2000f8e0202 */
[C---:B------:R-:W-:Y:S02]  /*00c0*/  LOP3.LUT R3, R4.reuse, 0x7, RZ, 0xc0, !PT ;  /* 0x0000000704037812 */ /* 0x040fe400078ec0ff */
[----:B-1----:R-:W-:-:S07]  /*00d0*/  LOP3.LUT R4, R4, 0x3, RZ, 0xc0, !PT ;  /* 0x0000000304047812 */ /* 0x002fce00078ec0ff */
.L_x_4:
[----:B0-----:R-:W0:Y:S08]  /*00e0*/  LDC R8, c[0x0][0x390] ;  /* 0x0000e400ff087b82 */ /* 0x001e300000000800 */
[----:B-12---:R-:W1:Y:S01]  /*00f0*/  LDC.64 R12, c[0x0][0x388] ;  /* 0x0000e200ff0c7b82 */ /* 0x006e620000000a00 */
[----:B0-----:R-:W-:-:S04]  /*0100*/  IMAD R7, R2, R8, R5 ;  /* 0x0000000802077224 */ /* 0x001fc800078e0205 */
[----:B-1----:R-:W-:Y:S01]  /*0110*/  IMAD.WIDE.U32 R12, R7, 0x4, R12 ;  /* 0x00000004070c7825 */ /* 0x002fe200078e000c */
[----:B------:R-:W-:-:S04]  /*0120*/  IADD3 R7, PT, PT, R8, -0x1, RZ ;  /* 0xffffffff08077810 */ /* 0x000fc80007ffe0ff */
[----:B------:R-:W-:Y:S01]  /*0130*/  ISETP.GE.U32.AND P0, PT, R7, 0x7, PT ;  /* 0x000000070700780c */ /* 0x000fe20003f06070 */
[----:B-----5:R0:W5:Y:S01]  /*0140*/  LDG.E R19, desc[UR6][R12.64] ;  /* 0x000000060c137981 */ /* 0x020162000c1e1900 */
[----:B------:R-:W-:-:S11]  /*0150*/  MOV R7, RZ ;  /* 0x000000ff00077202 */ /* 0x000fd60000000f00 */
[----:B0-----:R-:W-:Y:S05]  /*0160*/  @!P0 BRA `(.L_x_0) ;  /* 0x00000004003c8947 */ /* 0x001fea0003800000 */
[-C--:B------:R-:W-:Y:S01]  /*0170*/  IMAD R24, R2, R8.reuse, 0x3 ;  /* 0x0000000302187424 */ /* 0x080fe200078e0208 */
[----:B------:R-:W-:Y:S01]  /*0180*/  IADD3 R28, PT, PT, R5, R8, RZ ;  /* 0x00000008051c7210 */ /* 0x000fe20007ffe0ff */
[C-C-:B------:R-:W-:Y:S01]  /*0190*/  IMAD R25, R8.reuse, 0x3, R5.reuse ;  /* 0x0000000308197824 */ /* 0x140fe200078e0205 */
[CC--:B------:R-:W-:Y:S01]  /*01a0*/  LEA R11, R8.reuse, R5.reuse, 0x1 ;  /* 0x00000005080b7211 */ /* 0x0c0fe200078e08ff */
[C-C-:B------:R-:W-:Y:S01]  /*01b0*/  IMAD R29, R8.reuse, 0x5, R5.reuse ;  /* 0x00000005081d7824 */ /* 0x140fe200078e0205 */
[CC--:B------:R-:W-:Y:S01]  /*01c0*/  LEA R27, R8.reuse, R5.reuse, 0x2 ;  /* 0x00000005081b7211 */ /* 0x0c0fe200078e10ff */
[C-C-:B------:R-:W-:Y:S01]  /*01d0*/  IMAD R10, R8.reuse, 0x6, R5.reuse ;  /* 0x00000006080a7824 */ /* 0x140fe200078e0205 */
[----:B------:R-:W-:Y:S01]  /*01e0*/  MOV R26, R5 ;  /* 0x00000005001a7202 */ /* 0x000fe20000000f00 */
[----:B------:R-:W-:Y:S01]  /*01f0*/  IMAD R9, R8, 0x7, R5 ;  /* 0x0000000708097824 */ /* 0x000fe200078e0205 */
[----:B------:R-:W-:-:S07]  /*0200*/  MOV R7, R6 ;  /* 0x0000000600077202 */ /* 0x000fce0000000f00 */
.L_x_1:
[----:B0-----:R-:W0:Y:S01]  /*0210*/  LDC.64 R14, c[0x0][0x380] ;  /* 0x0000e000ff0e7b82 */ /* 0x001e220000000a00 */
[----:B------:R-:W-:-:S05]  /*0220*/  IADD3 R23, PT, PT, R24, -0x3, RZ ;  /* 0xfffffffd18177810 */ /* 0x000fca0007ffe0ff */
[----:B0-----:R-:W-:-:S04]  /*0230*/  IMAD.WIDE.U32 R22, R23, 0x4, R14 ;  /* 0x0000000417167825 */ /* 0x001fc800078e000e */
[----:B------:R-:W-:Y:S02]  /*0240*/  IMAD.WIDE.U32 R16, R26, 0x4, R14 ;  /* 0x000000041a107825 */ /* 0x000fe400078e000e */
[----:B------:R-:W2:Y:S04]  /*0250*/  LDG.E R22, desc[UR6][R22.64] ;  /* 0x0000000616167981 */ /* 0x000ea8000c1e1900 */
[----:B------:R-:W2:Y:S01]  /*0260*/  LDG.E R17, desc[UR6][R16.64] ;  /* 0x0000000610117981 */ /* 0x000ea2000c1e1900 */
[----:B------:R-:W-:Y:S01]  /*0270*/  IADD3 R21, PT, PT, R24, -0x2, RZ ;  /* 0xfffffffe18157810 */ /* 0x000fe20007ffe0ff */
[----:B--2--5:R-:W-:-:S04]  /*0280*/  IMAD R17, R22, R17, R19 ;  /* 0x0000001116117224 */ /* 0x024fc800078e0213 */
[--C-:B------:R-:W-:Y:S01]  /*0290*/  IMAD.WIDE.U32 R18, R21, 0x4, R14.reuse ;  /* 0x0000000415127825 */ /* 0x100fe200078e000e */
[----:B------:R0:W-:Y:S03]  /*02a0*/  STG.E desc[UR6][R12.64], R17 ;  /* 0x000000110c007986 */ /* 0x0001e6000c101906 */
[----:B------:R-:W-:Y:S02]  /*02b0*/  IMAD.WIDE.U32 R20, R28, 0x4, R14 ;  /* 0x000000041c147825 */ /* 0x000fe400078e000e */
[----:B------:R-:W2:Y:S04]  /*02c0*/  LDG.E R18, desc[UR6][R18.64] ;  /* 0x0000000612127981 */ /* 0x000ea8000c1e1900 */
[----:B------:R-:W2:Y:S01]  /*02d0*/  LDG.E R20, desc[UR6][R20.64] ;  /* 0x0000000614147981 */ /* 0x000ea2000c1e1900 */
[----:B------:R-:W-:-:S05]  /*02e0*/  IADD3 R23, PT, PT, R24, -0x1, RZ ;  /* 0xffffffff18177810 */ /* 0x000fca0007ffe0ff */
[----:B------:R-:W-:-:S04]  /*02f0*/  IMAD.WIDE.U32 R22, R23, 0x4, R14 ;  /* 0x0000000417167825 */ /* 0x000fc800078e000e */
[----:B--2---:R-:W-:Y:S02]  /*0300*/  IMAD R21, R18, R20, R17 ;  /* 0x0000001412157224 */ /* 0x004fe400078e0211 */
[----:B0-----:R-:W-:-:S03]  /*0310*/  IMAD.WIDE.U32 R16, R11, 0x4, R14 ;  /* 0x000000040b107825 */ /* 0x001fc600078e000e */
[----:B------:R0:W-:Y:S04]  /*0320*/  STG.E desc[UR6][R12.64], R21 ;  /* 0x000000150c007986 */ /* 0x0001e8000c101906 */
[----:B------:R-:W2:Y:S04]  /*0330*/  LDG.E R22, desc[UR6][R22.64] ;  /* 0x0000000616167981 */ /* 0x000ea8000c1e1900 */
[----:B------:R-:W2:Y:S01]  /*0340*/  LDG.E R16, desc[UR6][R16.64] ;  /* 0x0000000610107981 */ /* 0x000ea2000c1e1900 */
[----:B------:R-:W-:-:S04]  /*0350*/  IMAD.WIDE.U32 R18, R25, 0x4, R14 ;  /* 0x0000000419127825 */ /* 0x000fc800078e000e */
[----:B--2---:R-:W-:Y:S02]  /*0360*/  IMAD R23, R22, R16, R21 ;  /* 0x0000001016177224 */ /* 0x004fe400078e0215 */
[----:B------:R-:W-:-:S03]  /*0370*/  IMAD.WIDE.U32 R16, R24, 0x4, R14 ;  /* 0x0000000418107825 */ /* 0x000fc600078e000e */
[----:B------:R1:W-:Y:S04]  /*0380*/  STG.E desc[UR6][R12.64], R23 ;  /* 0x000000170c007986 */ /* 0x0003e8000c101906 */
[----:B------:R-:W2:Y:S04]  /*0390*/  LDG.E R20, desc[UR6][R16.64] ;  /* 0x0000000610147981 */ /* 0x000ea8000c1e1900 */
[----:B------:R-:W2:Y:S01]  /*03a0*/  LDG.E R19, desc[UR6][R18.64] ;  /* 0x0000000612137981 */ /* 0x000ea2000c1e1900 */
[----:B0-----:R-:W-:Y:S01]  /*03b0*/  IADD3 R21, PT, PT, R24, 0x1, RZ ;  /* 0x0000000118157810 */ /* 0x001fe20007ffe0ff */
[----:B--2---:R-:W-:-:S04]  /*03c0*/  IMAD R19, R20, R19, R23 ;  /* 0x0000001314137224 */ /* 0x004fc800078e0217 */
[--C-:B------:R-:W-:Y:S01]  /*03d0*/  IMAD.WIDE.U32 R20, R21, 0x4, R14.reuse ;  /* 0x0000000415147825 */ /* 0x100fe200078e000e */
[----:B------:R0:W-:Y:S03]  /*03e0*/  STG.E desc[UR6][R12.64], R19 ;  /* 0x000000130c007986 */ /* 0x0001e6000c101906 */
[----:B-1----:R-:W-:Y:S02]  /*03f0*/  IMAD.WIDE.U32 R22, R27, 0x4, R14 ;  /* 0x000000041b167825 */ /* 0x002fe400078e000e */
[----:B------:R-:W2:Y:S04]  /*0400*/  LDG.E R20, desc[UR6][R20.64] ;  /* 0x0000000614147981 */ /* 0x000ea8000c1e1900 */
[----:B------:R-:W2:Y:S01]  /*0410*/  LDG.E R22, desc[UR6][R22.64] ;  /* 0x0000000616167981 */ /* 0x000ea2000c1e1900 */
[----:B------:R-:W-:-:S05]  /*0420*/  IADD3 R17, PT, PT, R24, 0x2, RZ ;  /* 0x0000000218117810 */ /* 0x000fca0007ffe0ff */
[----:B------:R-:W-:-:S04]  /*0430*/  IMAD.WIDE.U32 R16, R17, 0x4, R14 ;  /* 0x0000000411107825 */ /* 0x000fc800078e000e */
[----:B--2---:R-:W-:Y:S02]  /*0440*/  IMAD R21, R20, R22, R19 ;  /* 0x0000001614157224 */ /* 0x004fe400078e0213 */
[----:B0-----:R-:W-:-:S03]  /*0450*/  IMAD.WIDE.U32 R18, R29, 0x4, R14 ;  /* 0x000000041d127825 */ /* 0x001fc600078e000e */
[----:B------:R0:W-:Y:S04]  /*0460*/  STG.E desc[UR6][R12.64], R21 ;  /* 0x000000150c007986 */ /* 0x0001e8000c101906 */
[----:B------:R1:W2:Y:S04]  /*0470*/  LDG.E R16, desc[UR6][R16.64] ;  /* 0x0000000610107981 */ /* 0x0002a8000c1e1900 */
[----:B------:R-:W2:Y:S01]  /*0480*/  LDG.E R18, desc[UR6][R18.64] ;  /* 0x0000000612127981 */ /* 0x000ea2000c1e1900 */
[----:B------:R-:W-:Y:S01]  /*0490*/  IMAD.WIDE.U32 R22, R10, 0x4, R14 ;  /* 0x000000040a167825 */ /* 0x000fe200078e000e */
[----:B-1----:R-:W-:-:S03]  /*04a0*/  IADD3 R17, PT, PT, R24, 0x3, RZ ;  /* 0x0000000318117810 */ /* 0x002fc60007ffe0ff */
[----:B--2---:R-:W-:Y:S02]  /*04b0*/  IMAD R18, R16, R18, R21 ;  /* 0x0000001210127224 */ /* 0x004fe400078e0215 */
[----:B0-----:R-:W-:-:S03]  /*04c0*/  IMAD.WIDE.U32 R20, R17, 0x4, R14 ;  /* 0x0000000411147825 */ /* 0x001fc600078e000e */
[----:B------:R0:W-:Y:S04]  /*04d0*/  STG.E desc[UR6][R12.64], R18 ;  /* 0x000000120c007986 */ /* 0x0001e8000c101906 */
[----:B------:R-:W2:Y:S04]  /*04e0*/  LDG.E R20, desc[UR6][R20.64] ;  /* 0x0000000614147981 */ /* 0x000ea8000c1e1900 */
[----:B------:R-:W2:Y:S01]  /*04f0*/  LDG.E R23, desc[UR6][R22.64] ;  /* 0x0000000616177981 */ /* 0x000ea2000c1e1900 */
[----:B------:R-:W-:-:S05]  /*0500*/  IADD3 R17, PT, PT, R24, 0x4, RZ ;  /* 0x0000000418117810 */ /* 0x000fca0007ffe0ff */
[----:B------:R-:W-:-:S04]  /*0510*/  IMAD.WIDE.U32 R16, R17, 0x4, R14 ;  /* 0x0000000411107825 */ /* 0x000fc800078e000e */
[----:B------:R-:W-:-:S04]  /*0520*/  IMAD.WIDE.U32 R14, R9, 0x4, R14 ;  /* 0x00000004090e7825 */ /* 0x000fc800078e000e */
[----:B--2---:R-:W-:-:S05]  /*0530*/  IMAD R23, R20, R23, R18 ;  /* 0x0000001714177224 */ /* 0x004fca00078e0212 */
[----:B------:R0:W-:Y:S04]  /*0540*/  STG.E desc[UR6][R12.64], R23 ;  /* 0x000000170c007986 */ /* 0x0001e8000c101906 */
[----:B------:R-:W2:Y:S04]  /*0550*/  LDG.E R16, desc[UR6][R16.64] ;  /* 0x0000000610107981 */ /* 0x000ea8000c1e1900 */
[----:B------:R-:W2:Y:S01]  /*0560*/  LDG.E R14, desc[UR6][R14.64] ;  /* 0x000000060e0e7981 */ /* 0x000ea2000c1e1900 */
[----:B------:R-:W-:Y:S02]  /*0570*/  IADD3 R7, PT, PT, R7, 0x8, RZ ;  /* 0x0000000807077810 */ /* 0x000fe40007ffe0ff */
[----:B------:R-:W-:-:S02]  /*0580*/  LEA R26, R8, R26, 0x3 ;  /* 0x0000001a081a7211 */ /* 0x000fc400078e18ff */
[----:B------:R-:W-:Y:S02]  /*0590*/  ISETP.NE.AND P0, PT, R7, RZ, PT ;  /* 0x000000ff0700720c */ /* 0x000fe40003f05270 */
[C---:B------:R-:W-:Y:S02]  /*05a0*/  LEA R28, R8.reuse, R28, 0x3 ;  /* 0x0000001c081c7211 */ /* 0x040fe400078e18ff */
[C---:B------:R-:W-:Y:S02]  /*05b0*/  LEA R11, R8.reuse, R11, 0x3 ;  /* 0x0000000b080b7211 */ /* 0x040fe400078e18ff */
[C---:B------:R-:W-:Y:S02]  /*05c0*/  LEA R25, R8.reuse, R25, 0x3 ;  /* 0x0000001908197211 */ /* 0x040fe400078e18ff */
[C---:B------:R-:W-:Y:S02]  /*05d0*/  LEA R27, R8.reuse, R27, 0x3 ;  /* 0x0000001b081b7211 */ /* 0x040fe400078e18ff */
[----:B------:R-:W-:-:S02]  /*05e0*/  LEA R29, R8, R29, 0x3 ;  /* 0x0000001d081d7211 */ /* 0x000fc400078e18ff */
[----:B------:R-:W-:Y:S02]  /*05f0*/  LEA R10, R8, R10, 0x3 ;  /* 0x0000000a080a7211 */ /* 0x000fe400078e18ff */
[----:B------:R-:W-:Y:S02]  /*0600*/  IADD3 R24, PT, PT, R24, 0x8, RZ ;  /* 0x0000000818187810 */ /* 0x000fe40007ffe0ff */
[----:B------:R-:W-:Y:S01]  /*0610*/  LEA R9, R8, R9, 0x3 ;  /* 0x0000000908097211 */ /* 0x000fe200078e18ff */
[----:B--2---:R-:W-:-:S05]  /*0620*/  IMAD R19, R16, R14, R23 ;  /* 0x0000000e10137224 */ /* 0x004fca00078e0217 */
[----:B------:R0:W-:Y:S01]  /*0630*/  STG.E desc[UR6][R12.64], R19 ;  /* 0x000000130c007986 */ /* 0x0001e2000c101906 */
[----:B------:R-:W-:Y:S05]  /*0640*/  @P0 BRA `(.L_x_1) ;  /* 0xfffffff800f00947 */ /* 0x000fea000383ffff */
[----:B------:R-:W-:-:S07]  /*0650*/  MOV R7, R0 ;  /* 0x0000000000077202 */ /* 0x000fce0000000f00 */
.L_x_0:
[----:B------:R-:W-:-:S13]  /*0660*/  ISETP.NE.AND P0, PT, R3, RZ, PT ;  /* 0x000000ff0300720c */ /* 0x000fda0003f05270 */
[----:B------:R-:W-:Y:S05]  /*0670*/  @!P0 BRA `(.L_x_2) ;  /* 0x0000000400108947 */ /* 0x000fea0003800000 */
[----:B------:R-:W-:Y:S02]  /*0680*/  IADD3 R9, PT, PT, R3, -0x1, RZ ;  /* 0xffffffff03097810 */ /* 0x000fe40007ffe0ff */
[----:B------:R-:W-:Y:S02]  /*0690*/  ISETP.NE.AND P1, PT, R4, RZ, PT ;  /* 0x000000ff0400720c */ /* 0x000fe40003f25270 */
[----:B------:R-:W-:-:S13]  /*06a0*/  ISETP.GE.U32.AND P0, PT, R9, 0x3, PT ;  /* 0x000000030900780c */ /* 0x000fda0003f06070 */
[----:B------:R-:W-:Y:S05]  /*06b0*/  @!P0 BRA `(.L_x_3) ;  /* 0x0000000000888947 */ /* 0x000fea0003800000 */
[----:B------:R-:W1:Y:S01]  /*06c0*/  LDC.64 R10, c[0x0][0x380] ;  /* 0x0000e000ff0a7b82 */ /* 0x000e620000000a00 */
[-C--:B------:R-:W-:Y:S02]  /*06d0*/  IMAD R9, R2, R8.reuse, R7 ;  /* 0x0000000802097224 */ /* 0x080fe400078e0207 */
[----:B------:R-:W-:Y:S02]  /*06e0*/  IMAD R21, R7, R8, R5 ;  /* 0x0000000807157224 */ /* 0x000fe400078e0205 */
[----:B-1----:R-:W-:-:S04]  /*06f0*/  IMAD.WIDE.U32 R16, R9, 0x4, R10 ;  /* 0x0000000409107825 */ /* 0x002fc800078e000a */
[----:B------:R-:W-:Y:S02]  /*0700*/  IMAD.WIDE.U32 R14, R21, 0x4, R10 ;  /* 0x00000004150e7825 */ /* 0x000fe400078e000a */
[----:B------:R-:W0:Y:S04]  /*0710*/  LDG.E R16, desc[UR6][R16.64] ;  /* 0x0000000610107981 */ /* 0x000e28000c1e1900 */
[----:B------:R-:W0:Y:S01]  /*0720*/  LDG.E R14, desc[UR6][R14.64] ;  /* 0x000000060e0e7981 */ /* 0x000e22000c1e1900 */
[----:B------:R-:W-:Y:S02]  /*0730*/  IADD3 R25, PT, PT, R9, 0x1, RZ ;  /* 0x0000000109197810 */ /* 0x000fe40007ffe0ff */
[----:B------:R-:W-:-:S03]  /*0740*/  IADD3 R27, PT, PT, R21, R8, RZ ;  /* 0x00000008151b7210 */ /* 0x000fc60007ffe0ff */
[----:B------:R-:W-:-:S04]  /*0750*/  IMAD.WIDE.U32 R20, R25, 0x4, R10 ;  /* 0x0000000419147825 */ /* 0x000fc800078e000a */
[----:B0----5:R-:W-:Y:S02]  /*0760*/  IMAD R23, R16, R14, R19 ;  /* 0x0000000e10177224 */ /* 0x021fe400078e0213 */
[----:B------:R-:W-:-:S03]  /*0770*/  IMAD.WIDE.U32 R18, R27, 0x4, R10 ;  /* 0x000000041b127825 */ /* 0x000fc600078e000a */
[----:B------:R0:W-:Y:S04]  /*0780*/  STG.E desc[UR6][R12.64], R23 ;  /* 0x000000170c007986 */ /* 0x0001e8000c101906 */
[----:B------:R-:W2:Y:S04]  /*0790*/  LDG.E R20, desc[UR6][R20.64] ;  /* 0x0000000614147981 */ /* 0x000ea8000c1e1900 */
[----:B------:R-:W2:Y:S01]  /*07a0*/  LDG.E R18, desc[UR6][R18.64] ;  /* 0x0000000612127981 */ /* 0x000ea2000c1e1900 */
[----:B------:R-:W-:Y:S02]  /*07b0*/  IADD3 R29, PT, PT, R9, 0x2, RZ ;  /* 0x00000002091d7810 */ /* 0x000fe40007ffe0ff */
[----:B------:R-:W-:-:S03]  /*07c0*/  IADD3 R27, PT, PT, R27, R8, RZ ;  /* 0x000000081b1b7210 */ /* 0x000fc60007ffe0ff */
[----:B------:R-:W-:-:S04]  /*07d0*/  IMAD.WIDE.U32 R16, R29, 0x4, R10 ;  /* 0x000000041d107825 */ /* 0x000fc800078e000a */
[----:B------:R-:W-:-:S04]  /*07e0*/  IMAD.WIDE.U32 R14, R27, 0x4, R10 ;  /* 0x000000041b0e7825 */ /* 0x000fc800078e000a */
[----:B--2---:R-:W-:-:S05]  /*07f0*/  IMAD R25, R20, R18, R23 ;  /* 0x0000001214197224 */ /* 0x004fca00078e0217 */
[----:B------:R1:W-:Y:S04]  /*0800*/  STG.E desc[UR6][R12.64], R25 ;  /* 0x000000190c007986 */ /* 0x0003e8000c101906 */
[----:B------:R-:W2:Y:S04]  /*0810*/  LDG.E R16, desc[UR6][R16.64] ;  /* 0x0000000610107981 */ /* 0x000ea8000c1e1900 */
[----:B------:R-:W2:Y:S01]  /*0820*/  LDG.E R14, desc[UR6][R14.64] ;  /* 0x000000060e0e7981 */ /* 0x000ea2000c1e1900 */
[----:B0-----:R-:W-:Y:S02]  /*0830*/  IADD3 R23, PT, PT, R9, 0x3, RZ ;  /* 0x0000000309177810 */ /* 0x001fe40007ffe0ff */
[----:B------:R-:W-:-:S03]  /*0840*/  IADD3 R27, PT, PT, R27, R8, RZ ;  /* 0x000000081b1b7210 */ /* 0x000fc60007ffe0ff */
[----:B------:R-:W-:-:S04]  /*0850*/  IMAD.WIDE.U32 R20, R23, 0x4, R10 ;  /* 0x0000000417147825 */ /* 0x000fc800078e000a */
[----:B------:R-:W-:-:S04]  /*0860*/  IMAD.WIDE.U32 R10, R27, 0x4, R10 ;  /* 0x000000041b0a7825 */ /* 0x000fc800078e000a */
[----:B--2---:R-:W-:-:S05]  /*0870*/  IMAD R9, R16, R14, R25 ;  /* 0x0000000e10097224 */ /* 0x004fca00078e0219 */
[----:B------:R1:W-:Y:S04]  /*0880*/  STG.E desc[UR6][R12.64], R9 ;  /* 0x000000090c007986 */ /* 0x0003e8000c101906 */
[----:B------:R-:W2:Y:S04]  /*0890*/  LDG.E R20, desc[UR6][R20.64] ;  /* 0x0000000614147981 */ /* 0x000ea8000c1e1900 */
[----:B------:R-:W2:Y:S01]  /*08a0*/  LDG.E R10, desc[UR6][R10.64] ;  /* 0x000000060a0a7981 */ /* 0x000ea2000c1e1900 */
[----:B------:R-:W-:Y:S01]  /*08b0*/  IADD3 R7, PT, PT, R7, 0x4, RZ ;  /* 0x0000000407077810 */ /* 0x000fe20007ffe0ff */
[----:B--2---:R-:W-:-:S05]  /*08c0*/  IMAD R19, R20, R10, R9 ;  /* 0x0000000a14137224 */ /* 0x004fca00078e0209 */
[----:B------:R1:W-:Y:S02]  /*08d0*/  STG.E desc[UR6][R12.64], R19 ;  /* 0x000000130c007986 */ /* 0x0003e4000c101906 */
.L_x_3:
[----:B------:R-:W-:Y:S05]  /*08e0*/  @!P1 BRA `(.L_x_2) ;  /* 0x0000000000749947 */ /* 0x000fea0003800000 */
[----:B------:R-:W-:-:S13]  /*08f0*/  ISETP.NE.AND P0, PT, R4, 0x1, PT ;  /* 0x000000010400780c */ /* 0x000fda0003f05270 */
[----:B------:R-:W2:Y:S01]  /*0900*/  @P0 LDC.64 R10, c[0x0][0x380] ;  /* 0x0000e000ff0a0b82 */ /* 0x000ea20000000a00 */
[-C--:B-1----:R-:W-:Y:S02]  /*0910*/  @P0 IMAD R9, R2, R8.reuse, R7 ;  /* 0x0000000802090224 */ /* 0x082fe400078e0207 */
[----:B------:R-:W-:Y:S02]  /*0920*/  @P0 IMAD R21, R7, R8, R5 ;  /* 0x0000000807150224 */ /* 0x000fe400078e0205 */
[----:B--2---:R-:W-:-:S04]  /*0930*/  @P0 IMAD.WIDE.U32 R16, R9, 0x4, R10 ;  /* 0x0000000409100825 */ /* 0x004fc800078e000a */
[----:B------:R-:W-:Y:S02]  /*0940*/  @P0 IMAD.WIDE.U32 R14, R21, 0x4, R10 ;  /* 0x00000004150e0825 */ /* 0x000fe400078e000a */
[----:B------:R-:W2:Y:S04]  /*0950*/  @P0 LDG.E R16, desc[UR6][R16.64] ;  /* 0x0000000610100981 */ /* 0x000ea8000c1e1900 */
[----:B------:R-:W2:Y:S01]  /*0960*/  @P0 LDG.E R14, desc[UR6][R14.64] ;  /* 0x000000060e0e0981 */ /* 0x000ea2000c1e1900 */
[----:B0-----:R-:W-:Y:S02]  /*0970*/  @P0 IADD3 R23, PT, PT, R9, 0x1, RZ ;  /* 0x0000000109170810 */ /* 0x001fe40007ffe0ff */
[----:B------:R-:W-:-:S03]  /*0980*/  @P0 IADD3 R25, PT, PT, R21, R8, RZ ;  /* 0x0000000815190210 */ /* 0x000fc60007ffe0ff */
[----:B------:R-:W-:-:S04]  /*0990*/  @P0 IMAD.WIDE.U32 R20, R23, 0x4, R10 ;  /* 0x0000000417140825 */ /* 0x000fc800078e000a */
[----:B------:R-:W-:Y:S01]  /*09a0*/  @P0 IMAD.WIDE.U32 R22, R25, 0x4, R10 ;  /* 0x0000000419160825 */ /* 0x000fe200078e000a */
[----:B------:R-:W-:-:S13]  /*09b0*/  LOP3.LUT P1, RZ, R8, 0x1, RZ, 0xc0, !PT ;  /* 0x0000000108ff7812 */ /* 0x000fda000782c0ff */
[----:B------:R-:W0:Y:S01]  /*09c0*/  @P1 LDC.64 R10, c[0x0][0x380] ;  /* 0x0000e000ff0a1b82 */ /* 0x000e220000000a00 */
[----:B--2--5:R-:W-:-:S05]  /*09d0*/  @P0 IMAD R9, R16, R14, R19 ;  /* 0x0000000e10090224 */ /* 0x024fca00078e0213 */
[----:B------:R2:W-:Y:S04]  /*09e0*/  @P0 STG.E desc[UR6][R12.64], R9 ;  /* 0x000000090c000986 */ /* 0x0005e8000c101906 */
[----:B------:R-:W3:Y:S04]  /*09f0*/  @P0 LDG.E R20, desc[UR6][R20.64] ;  /* 0x0000000614140981 */ /* 0x000ee8000c1e1900 */
[----:B------:R-:W3:Y:S01]  /*0a00*/  @P0 LDG.E R22, desc[UR6][R22.64] ;  /* 0x0000000616160981 */ /* 0x000ee2000c1e1900 */
[----:B------:R-:W-:-:S05]  /*0a10*/  @P0 IADD3 R7, PT, PT, R7, 0x2, RZ ;  /* 0x0000000207070810 */ /* 0x000fca0007ffe0ff */
[-C--:B------:R-:W-:Y:S02]  /*0a20*/  @P1 IMAD R15, R2, R8.reuse, R7 ;  /* 0x00000008020f1224 */ /* 0x080fe400078e0207 */
[----:B------:R-:W-:Y:S02]  /*0a30*/  @P1 IMAD R7, R7, R8, R5 ;  /* 0x0000000807071224 */ /* 0x000fe400078e0205 */
[----:B0-----:R-:W-:-:S04]  /*0a40*/  @P1 IMAD.WIDE.U32 R14, R15, 0x4, R10 ;  /* 0x000000040f0e1825 */ /* 0x001fc800078e000a */
[----:B------:R-:W-:-:S04]  /*0a50*/  @P1 IMAD.WIDE.U32 R10, R7, 0x4, R10 ;  /* 0x00000004070a1825 */ /* 0x000fc800078e000a */
[----:B---3--:R-:W-:-:S05]  /*0a60*/  @P0 IMAD R19, R20, R22, R9 ;  /* 0x0000001614130224 */ /* 0x008fca00078e0209 */
[----:B------:R2:W-:Y:S04]  /*0a70*/  @P0 STG.E desc[UR6][R12.64], R19 ;  /* 0x000000130c000986 */ /* 0x0005e8000c101906 */
[----:B------:R-:W3:Y:S04]  /*0a80*/  @P1 LDG.E R14, desc[UR6][R14.64] ;  /* 0x000000060e0e1981 */ /* 0x000ee8000c1e1900 */
[----:B------:R-:W3:Y:S02]  /*0a90*/  @P1 LDG.E R10, desc[UR6][R10.64] ;  /* 0x000000060a0a1981 */ /* 0x000ee4000c1e1900 */
[----:B---3--:R-:W-:-:S05]  /*0aa0*/  @P1 IMAD R7, R14, R10, R19 ;  /* 0x0000000a0e071224 */ /* 0x008fca00078e0213 */
[----:B------:R2:W-:Y:S02]  /*0ab0*/  @P1 STG.E desc[UR6][R12.64], R7 ;  /* 0x000000070c001986 */ /* 0x0005e4000c101906 */
.L_x_2:
[----:B------:R-:W-:-:S04]  /*0ac0*/  IADD3 R5, PT, PT, R5, 0x1, RZ ;  /* 0x0000000105057810 */ /* 0x000fc80007ffe0ff */
[----:B------:R-:W-:-:S13]  /*0ad0*/  ISETP.NE.AND P0, PT, R5, R8, PT ;  /* 0x000000080500720c */ /* 0x000fda0003f05270 */
[----:B------:R-:W-:Y:S05]  /*0ae0*/  @P0 BRA `(.L_x_4) ;  /* 0xfffffff4007c0947 */ /* 0x000fea000383ffff */
[----:B------:R-:W-:Y:S05]  /*0af0*/  EXIT ;  /* 0x000000000000794d */ /* 0x000fea0003800000 */
.L_x_5:
[----:B------:R-:W-:-:S00]  /*0b00*/  BRA `(.L_x_5) ;  /* 0xfffffffc00fc7947 */ /* 0x000fc0000383ffff */
[----:B------:R-:W-:-:S00]  /*0b10*/  NOP ;  /* 0x0000000000007918 */ /* 0x000fc00000000000 */
        /* <DEDUP_REMOVED lines=14> */
.L_x_7:


//--------------------- .text._Z7dkernelPjPi      --------------------------
	.section	.text._Z7dkernelPjPi,"ax",@progbits
	.align	128
        .global         _Z7dkernelPjPi
        .type           _Z7dkernelPjPi,@function
        .size           _Z7dkernelPjPi,(.L_x_8 - _Z7dkernelPjPi)
        .other          _Z7dkernelPjPi,@"STO_CUDA_ENTRY STV_DEFAULT"
_Z7dkernelPjPi:
.text._Z7dkernelPjPi:
[----:B------:R-:W-:Y:S01]  /*0000*/  LDC R1, c[0x0][0x37c] ;  /* 0x0000df00ff017b82 */ /* 0x000fe20000000800 */
[----:B------:R-:W0:Y:S01]  /*0010*/  S2R R5, SR_TID.X ;  /* 0x0000000000057919 */ /* 0x000e220000002100 */
[----:B------:R-:W0:Y:S06]  /*0020*/  LDCU UR6, c[0x0][0x364] ;  /* 0x00006c80ff0677ac */ /* 0x000e2c0008000800 */
[----:B------:R-:W1:Y:S01]  /*0030*/  LDC.64 R2, c[0x0][0x380] ;  /* 0x0000e000ff027b82 */ /* 0x000e620000000a00 */
[----:B------:R-:W0:Y:S01]  /*0040*/  S2R R0, SR_TID.Y ;  /* 0x0000000000007919 */ /* 0x000e220000002200 */
[----:B------:R-:W2:Y:S01]  /*0050*/  LDCU.64 UR4, c[0x0][0x358] ;  /* 0x00006b00ff0477ac */ /* 0x000ea20008000a00 */
[----:B0-----:R-:W-:-:S04]  /*0060*/  IMAD R5, R5, UR6, R0 ;  /* 0x0000000605057c24 */ /* 0x001fc8000f8e0200 */
[C---:B-1----:R-:W-:Y:S01]  /*0070*/  IMAD.WIDE.U32 R2, R5.reuse, 0x4, R2 ;  /* 0x0000000405027825 */ /* 0x042fe200078e0002 */
[----:B------:R-:W-:-:S04]  /*0080*/  LOP3.LUT R0, R5, 0x1, RZ, 0xc0, !PT ;  /* 0x0000000105007812 */ /* 0x000fc800078ec0ff */
[----:B------:R-:W-:Y:S01]  /*0090*/  ISETP.NE.U32.AND P0, PT, R0, 0x1, PT ;  /* 0x000000010000780c */ /* 0x000fe20003f05070 */
[----:B--2---:R0:W-:-:S12]  /*00a0*/  STG.E desc[UR4][R2.64], R5 ;  /* 0x0000000502007986 */ /* 0x0041d8000c101904 */
[----:B0-----:R-:W-:Y:S05]  /*00b0*/  @!P0 EXIT ;  /* 0x000000000000894d */ /* 0x001fea0003800000 */
[----:B------:R-:W0:Y:S01]  /*00c0*/  S2R R0, SR_LANEID ;  /* 0x0000000000007919 */ /* 0x000e220000000000 */
[----:B------:R-:W1:Y:S01]  /*00d0*/  LDC.64 R2, c[0x0][0x388] ;  /* 0x0000e200ff027b82 */ /* 0x000e620000000a00 */
[----:B------:R-:W-:Y:S02]  /*00e0*/  VOTEU.ANY UR6, UPT, PT ;  /* 0x0000000000067886 */ /* 0x000fe400038e0100 */
[----:B------:R-:W-:Y:S02]  /*00f0*/  UFLO.U32 UR7, UR6 ;  /* 0x00000006000772bd */ /* 0x000fe400080e0000 */
[----:B------:R-:W1:Y:S04]  /*0100*/  POPC R5, UR6 ;  /* 0x0000000600057d09 */ /* 0x000e680008000000 */
[----:B0-----:R-:W-:-:S13]  /*0110*/  ISETP.EQ.U32.AND P0, PT, R0, UR7, PT ;  /* 0x0000000700007c0c */ /* 0x001fda000bf02070 */
[----:B-1----:R-:W-:Y:S01]  /*0120*/  @P0 REDG.E.ADD.STRONG.GPU desc[UR4][R2.64], R5 ;  /* 0x000000050200098e */ /* 0x002fe2000c12e104 */
[----:B------:R-:W-:Y:S05]  /*0130*/  EXIT ;  /* 0x000000000000794d */ /* 0x000fea0003800000 */
.L_x_6:
        /* <DEDUP_REMOVED lines=12> */
.L_x_8:


//--------------------- .nv.shared.reserved.0     --------------------------
	.section	.nv.shared.reserved.0,"aw",@nobits
	.weak		__nv_reservedSMEM_offset_0_alias
	.size		__nv_reservedSMEM_offset_0_alias, 0, 64
	.other		__nv_reservedSMEM_offset_0_alias,@"STO_CUDA_RESERVED_SHARED STV_DEFAULT"
__nv_reservedSMEM_offset_0_alias:
	.zero		0
	.zero		64


//--------------------- .nv.constant0._Z6squarePjS_j --------------------------
	.section	.nv.constant0._Z6squarePjS_j,"a",@progbits
	.sectionflags	@""
	.align	4
.nv.constant0._Z6squarePjS_j:
	.zero		916


//--------------------- .nv.constant0._Z7dkernelPjPi --------------------------
	.section	.nv.constant0._Z7dkernelPjPi,"a",@progbits
	.sectionflags	@""
	.align	4
.nv.constant0._Z7dkernelPjPi:
	.zero		912


//--------------------- SYMBOLS --------------------------

	.type		.nv.reservedSmem.offset0,@object
	.size		.nv.reservedSmem.offset0,0x4
